//
// Generated by NVIDIA NVVM Compiler
//
// Compiler Build ID: CL-36424714
// Cuda compilation tools, release 13.0, V13.0.88
// Based on NVVM 20.0.0
//

.version 9.0
.target sm_100
.address_size 64

	// .globl	_Z12mandelKernelffffiiPiS_

.visible .entry _Z12mandelKernelffffiiPiS_(
	.param .f32 _Z12mandelKernelffffiiPiS__param_0,
	.param .f32 _Z12mandelKernelffffiiPiS__param_1,
	.param .f32 _Z12mandelKernelffffiiPiS__param_2,
	.param .f32 _Z12mandelKernelffffiiPiS__param_3,
	.param .u32 _Z12mandelKernelffffiiPiS__param_4,
	.param .u32 _Z12mandelKernelffffiiPiS__param_5,
	.param .u64 .ptr .align 1 _Z12mandelKernelffffiiPiS__param_6,
	.param .u64 .ptr .align 1 _Z12mandelKernelffffiiPiS__param_7
)
{
	.reg .pred 	%p<4>;
	.reg .b32 	%r<19>;
	.reg .b32 	%f<20>;
	.reg .b64 	%rd<8>;

	ld.param.f32 	%f9, [_Z12mandelKernelffffiiPiS__param_0];
	ld.param.f32 	%f10, [_Z12mandelKernelffffiiPiS__param_1];
	ld.param.f32 	%f11, [_Z12mandelKernelffffiiPiS__param_2];
	ld.param.f32 	%f12, [_Z12mandelKernelffffiiPiS__param_3];
	ld.param.u32 	%r6, [_Z12mandelKernelffffiiPiS__param_4];
	ld.param.u32 	%r7, [_Z12mandelKernelffffiiPiS__param_5];
	ld.param.u64 	%rd1, [_Z12mandelKernelffffiiPiS__param_6];
	ld.param.u64 	%rd2, [_Z12mandelKernelffffiiPiS__param_7];
	mov.u32 	%r9, %ctaid.x;
	mov.u32 	%r10, %ntid.x;
	mov.u32 	%r11, %tid.x;
	mad.lo.s32 	%r1, %r9, %r10, %r11;
	mov.u32 	%r12, %ctaid.y;
	mov.u32 	%r13, %ntid.y;
	mov.u32 	%r14, %tid.y;
	mad.lo.s32 	%r2, %r12, %r13, %r14;
	cvt.rn.f32.s32 	%f13, %r1;
	fma.rn.f32 	%f1, %f11, %f13, %f9;
	cvt.rn.f32.u32 	%f14, %r2;
	fma.rn.f32 	%f2, %f12, %f14, %f10;
	setp.lt.s32 	%p1, %r7, 1;
	mov.b32 	%r18, 0;
	@%p1 bra 	$L__BB0_4;
	mov.b32 	%r17, 0;
	mov.f32 	%f18, %f2;
	mov.f32 	%f19, %f1;
$L__BB0_2:
	mul.f32 	%f5, %f19, %f19;
	mul.f32 	%f6, %f18, %f18;
	add.f32 	%f15, %f5, %f6;
	setp.gt.f32 	%p2, %f15, 0f40800000;
	mov.u32 	%r18, %r17;
	@%p2 bra 	$L__BB0_4;
	sub.f32 	%f16, %f5, %f6;
	add.f32 	%f17, %f19, %f19;
	add.f32 	%f19, %f1, %f16;
	fma.rn.f32 	%f18, %f17, %f18, %f2;
	add.s32 	%r17, %r17, 1;
	setp.ne.s32 	%p3, %r17, %r7;
	mov.u32 	%r18, %r7;
	@%p3 bra 	$L__BB0_2;
$L__BB0_4:
	cvta.to.global.u64 	%rd3, %rd1;
	cvta.to.global.u64 	%rd4, %rd2;
	mad.lo.s32 	%r16, %r6, %r2, %r1;
	mul.wide.s32 	%rd5, %r16, 4;
	add.s64 	%rd6, %rd3, %rd5;
	st.global.u32 	[%rd6], %r18;
	add.s64 	%rd7, %rd4, %rd5;
	st.global.u32 	[%rd7], %r16;
	ret;

}


// ===== COMPILED SASS (sm_100) =====

	.target	sm_100

	.elftype	@"ET_EXEC"


//--------------------- .note.nv.tkinfo           --------------------------
	.section	.note.nv.tkinfo,"",@"SHT_NOTE"
	.sectionflags	@"SHF_NOTE_NV_TKINFO"
	.tkinfo
        /*0018*/ 	.word	0x00000002
        /*0030*/ 	.string	""
        /*0030*/ 	.string	"ptxas"
        /*0030*/ 	.string	"Cuda compilation tools, release 13.0, V13.0.88"
        /*0030*/ 	.string	"Build cuda_13.0.r13.0/compiler.36424714_0"
        /*0030*/ 	.string	"-arch sm_100 -m 64 "



//--------------------- .note.nv.cuinfo           --------------------------
	.section	.note.nv.cuinfo,"",@"SHT_NOTE"
	.sectionflags	@"SHF_NOTE_NV_CUINFO"
        /*0018*/ 	.short	0x0002
        /*001a*/ 	.short	0x0064
        /*001c*/ 	.short	0x0082
	.zero		2


//--------------------- .nv.info                  --------------------------
	.section	.nv.info,"",@"SHT_CUDA_INFO"
	.align	4


	//----- nvinfo : EIATTR_REGCOUNT
	.align		4
        /*0000*/ 	.byte	0x04, 0x2f
        /*0002*/ 	.short	(.L_1 - .L_0)
	.align		4
.L_0:
        /*0004*/ 	.word	index@(_Z12mandelKernelffffiiPiS_)
        /*0008*/ 	.word	0x00000010


	//----- nvinfo : EIATTR_FRAME_SIZE
	.align		4
.L_1:
        /*000c*/ 	.byte	0x04, 0x11
        /*000e*/ 	.short	(.L_3 - .L_2)
	.align		4
.L_2:
        /*0010*/ 	.word	index@(_Z12mandelKernelffffiiPiS_)
        /*0014*/ 	.word	0x00000000


	//----- nvinfo : EIATTR_MIN_STACK_SIZE
	.align		4
.L_3:
        /*0018*/ 	.byte	0x04, 0x12
        /*001a*/ 	.short	(.L_5 - .L_4)
	.align		4
.L_4:
        /*001c*/ 	.word	index@(_Z12mandelKernelffffiiPiS_)
        /*0020*/ 	.word	0x00000000
.L_5:


//--------------------- .nv.compat                --------------------------
	.section	.nv.compat,"",@"SHT_CUDA_COMPAT_INFO"
	.align	4
        /*0000*/ 	.byte	0x02, 0x09, 0x00, 0x00, 0x02, 0x02, 0x01, 0x00, 0x02, 0x05, 0x05, 0x00, 0x03, 0x07, 0x01, 0x01
        /*0010*/ 	.byte	0x02, 0x03, 0x00, 0x00, 0x02, 0x06, 0x01, 0x00, 0x04, 0x0b, 0x08, 0x00, 0x01, 0x00, 0x00, 0x00
        /*0020*/ 	.byte	0x00, 0x00, 0x00, 0x00


//--------------------- .nv.info._Z12mandelKernelffffiiPiS_ --------------------------
	.section	.nv.info._Z12mandelKernelffffiiPiS_,"",@"SHT_CUDA_INFO"
	.sectionflags	@""
	.align	4


	//----- nvinfo : EIATTR_CUDA_API_VERSION
	.align		4
        /*0000*/ 	.byte	0x04, 0x37
        /*0002*/ 	.short	(.L_7 - .L_6)
.L_6:
        /*0004*/ 	.word	0x00000082


	//----- nvinfo : EIATTR_KPARAM_INFO
	.align		4
.L_7:
        /*0008*/ 	.byte	0x04, 0x17
        /*000a*/ 	.short	(.L_9 - .L_8)
.L_8:
        /*000c*/ 	.word	0x00000000
        /*0010*/ 	.short	0x0007
        /*0012*/ 	.short	0x0020
        /*0014*/ 	.byte	0x00, 0xf5, 0x21, 0x00


	//----- nvinfo : EIATTR_KPARAM_INFO
	.align		4
.L_9:
        /*0018*/ 	.byte	0x04, 0x17
        /*001a*/ 	.short	(.L_11 - .L_10)
.L_10:
        /*001c*/ 	.word	0x00000000
        /*0020*/ 	.short	0x0006
        /*0022*/ 	.short	0x0018
        /*0024*/ 	.byte	0x00, 0xf5, 0x21, 0x00


	//----- nvinfo : EIATTR_KPARAM_INFO
	.align		4
.L_11:
        /*0028*/ 	.byte	0x04, 0x17
        /*002a*/ 	.short	(.L_13 - .L_12)
.L_12:
        /*002c*/ 	.word	0x00000000
        /*0030*/ 	.short	0x0005
        /*0032*/ 	.short	0x0014
        /*0034*/ 	.byte	0x00, 0xf0, 0x11, 0x00


	//----- nvinfo : EIATTR_KPARAM_INFO
	.align		4
.L_13:
        /*0038*/ 	.byte	0x04, 0x17
        /*003a*/ 	.short	(.L_15 - .L_14)
.L_14:
        /*003c*/ 	.word	0x00000000
        /*0040*/ 	.short	0x0004
        /*0042*/ 	.short	0x0010
        /*0044*/ 	.byte	0x00, 0xf0, 0x11, 0x00


	//----- nvinfo : EIATTR_KPARAM_INFO
	.align		4
.L_15:
        /*0048*/ 	.byte	0x04, 0x17
        /*004a*/ 	.short	(.L_17 - .L_16)
.L_16:
        /*004c*/ 	.word	0x00000000
        /*0050*/ 	.short	0x0003
        /*0052*/ 	.short	0x000c
        /*0054*/ 	.byte	0x00, 0xf0, 0x11, 0x00


	//----- nvinfo : EIATTR_KPARAM_INFO
	.align		4
.L_17:
        /*0058*/ 	.byte	0x04, 0x17
        /*005a*/ 	.short	(.L_19 - .L_18)
.L_18:
        /*005c*/ 	.word	0x00000000
        /*0060*/ 	.short	0x0002
        /*0062*/ 	.short	0x0008
        /*0064*/ 	.byte	0x00, 0xf0, 0x11, 0x00


	//----- nvinfo : EIATTR_KPARAM_INFO
	.align		4
.L_19:
        /*0068*/ 	.byte	0x04, 0x17
        /*006a*/ 	.short	(.L_21 - .L_20)
.L_20:
        /*006c*/ 	.word	0x00000000
        /*0070*/ 	.short	0x0001
        /*0072*/ 	.short	0x0004
        /*0074*/ 	.byte	0x00, 0xf0, 0x11, 0x00


	//----- nvinfo : EIATTR_KPARAM_INFO
	.align		4
.L_21:
        /*0078*/ 	.byte	0x04, 0x17
        /*007a*/ 	.short	(.L_23 - .L_22)
.L_22:
        /*007c*/ 	.word	0x00000000
        /*0080*/ 	.short	0x0000
        /*0082*/ 	.short	0x0000
        /*0084*/ 	.byte	0x00, 0xf0, 0x11, 0x00


	//----- nvinfo : EIATTR_SPARSE_MMA_MASK
	.align		4
.L_23:
        /*0088*/ 	.byte	0x03, 0x50
        /*008a*/ 	.short	0x0000


	//----- nvinfo : EIATTR_MAXREG_COUNT
	.align		4
        /*008c*/ 	.byte	0x03, 0x1b
        /*008e*/ 	.short	0x00ff


	//----- nvinfo : EIATTR_MERCURY_ISA_VERSION
	.align		4
        /*0090*/ 	.byte	0x03, 0x5f
        /*0092*/ 	.short	0x0101


	//----- nvinfo : EIATTR_VRC_CTA_INIT_COUNT
	.align		4
        /*0094*/ 	.byte	0x02, 0x4a
	.zero		1
	.zero		1


	//----- nvinfo : EIATTR_EXIT_INSTR_OFFSETS
	.align		4
        /*0098*/ 	.byte	0x04, 0x1c
        /*009a*/ 	.short	(.L_25 - .L_24)


	//   ....[0]....
.L_24:
        /*009c*/ 	.word	0x00000300


	//----- nvinfo : EIATTR_CRS_STACK_SIZE
	.align		4
.L_25:
        /*00a0*/ 	.byte	0x04, 0x1e
        /*00a2*/ 	.short	(.L_27 - .L_26)
.L_26:
        /*00a4*/ 	.word	0x00000000


	//----- nvinfo : EIATTR_CBANK_PARAM_SIZE
	.align		4
.L_27:
        /*00a8*/ 	.byte	0x03, 0x19
        /*00aa*/ 	.short	0x0028


	//----- nvinfo : EIATTR_PARAM_CBANK
	.align		4
        /*00ac*/ 	.byte	0x04, 0x0a
        /*00ae*/ 	.short	(.L_29 - .L_28)
	.align		4
.L_28:
        /*00b0*/ 	.word	index@(.nv.constant0._Z12mandelKernelffffiiPiS_)
        /*00b4*/ 	.short	0x0380
        /*00b6*/ 	.short	0x0028


	//----- nvinfo : EIATTR_SW_WAR
	.align		4
.L_29:
        /*00b8*/ 	.byte	0x04, 0x36
        /*00ba*/ 	.short	(.L_31 - .L_30)
.L_30:
        /*00bc*/ 	.word	0x00000008
.L_31:


//--------------------- .nv.callgraph             --------------------------
	.section	.nv.callgraph,"",@"SHT_CUDA_CALLGRAPH"
	.align	4
	.sectionentsize	8
	.align		4
        /*0000*/ 	.word	0x00000000
	.align		4
        /*0004*/ 	.word	0xffffffff
	.align		4
        /*0008*/ 	.word	0x00000000
	.align		4
        /*000c*/ 	.word	0xfffffffe
	.align		4
        /*0010*/ 	.word	0x00000000
	.align		4
        /*0014*/ 	.word	0xfffffffd
	.align		4
        /*0018*/ 	.word	0x00000000
	.align		4
        /*001c*/ 	.word	0xfffffffc


//--------------------- .text._Z12mandelKernelffffiiPiS_ --------------------------
	.section	.text._Z12mandelKernelffffiiPiS_,"ax",@progbits
	.align	128
        .global         _Z12mandelKernelffffiiPiS_
        .type           _Z12mandelKernelffffiiPiS_,@function
        .size           _Z12mandelKernelffffiiPiS_,(.L_x_4 - _Z12mandelKernelffffiiPiS_)
        .other          _Z12mandelKernelffffiiPiS_,@"STO_CUDA_ENTRY STV_DEFAULT"
_Z12mandelKernelffffiiPiS_:
.text._Z12mandelKernelffffiiPiS_:
[----:B------:R-:W-:Y:S01]  /*0000*/  LDC R1, c[0x0][0x37c] ;  /* 0x0000df00ff017b82 */ /* 0x000fe20000000800 */
[----:B------:R-:W0:Y:S07]  /*0010*/  S2R R2, SR_TID.Y ;  /* 0x0000000000027919 */ /* 0x000e2e0000002200 */
[----:B------:R-:W1:Y:S01]  /*0020*/  LDC R0, c[0x0][0x360] ;  /* 0x0000d800ff007b82 */ /* 0x000e620000000800 */
[----:B------:R-:W2:Y:S01]  /*0030*/  LDCU UR6, c[0x0][0x394] ;  /* 0x00007280ff0677ac */ /* 0x000ea20008000800 */
[----:B------:R-:W1:Y:S06]  /*0040*/  S2R R3, SR_TID.X ;  /* 0x0000000000037919 */ /* 0x000e6c0000002100 */
[----:B------:R-:W0:Y:S08]  /*0050*/  S2UR UR5, SR_CTAID.Y ;  /* 0x00000000000579c3 */ /* 0x000e300000002600 */
[----:B------:R-:W0:Y:S01]  /*0060*/  LDC R7, c[0x0][0x364] ;  /* 0x0000d900ff077b82 */ /* 0x000e220000000800 */
[----:B--2---:R-:W-:-:S07]  /*0070*/  UISETP.GE.AND UP0, UPT, UR6, 0x1, UPT ;  /* 0x000000010600788c */ /* 0x004fce000bf06270 */
[----:B------:R-:W1:Y:S08]  /*0080*/  S2UR UR4, SR_CTAID.X ;  /* 0x00000000000479c3 */ /* 0x000e700000002500 */
[----:B------:R-:W2:Y:S08]  /*0090*/  LDC.64 R8, c[0x0][0x380] ;  /* 0x0000e000ff087b82 */ /* 0x000eb00000000a00 */
[----:B------:R-:W2:Y:S01]  /*00a0*/  LDC.64 R4, c[0x0][0x388] ;  /* 0x0000e200ff047b82 */ /* 0x000ea20000000a00 */
[----:B0-----:R-:W-:-:S05]  /*00b0*/  IMAD R7, R7, UR5, R2 ;  /* 0x0000000507077c24 */ /* 0x001fca000f8e0202 */
[----:B------:R-:W-:Y:S01]  /*00c0*/  I2FP.F32.U32 R2, R7 ;  /* 0x0000000700027245 */ /* 0x000fe20000201000 */
[----:B-1----:R-:W-:Y:S01]  /*00d0*/  IMAD R0, R0, UR4, R3 ;  /* 0x0000000400007c24 */ /* 0x002fe2000f8e0203 */
[----:B------:R-:W0:Y:S04]  /*00e0*/  LDCU.64 UR4, c[0x0][0x358] ;  /* 0x00006b00ff0477ac */ /* 0x000e280008000a00 */
[----:B------:R-:W-:Y:S01]  /*00f0*/  I2FP.F32.S32 R3, R0 ;  /* 0x0000000000037245 */ /* 0x000fe20000201400 */
[----:B--2---:R-:W-:Y:S01]  /*0100*/  FFMA R2, R2, R5, R9 ;  /* 0x0000000502027223 */ /* 0x004fe20000000009 */
[----:B------:R-:W-:-:S03]  /*0110*/  HFMA2 R9, -RZ, RZ, 0, 0 ;  /* 0x00000000ff097431 */ /* 0x000fc600000001ff */
[----:B------:R-:W-:Y:S01]  /*0120*/  FFMA R3, R3, R4, R8 ;  /* 0x0000000403037223 */ /* 0x000fe20000000008 */
[----:B0-----:R-:W-:Y:S06]  /*0130*/  BRA.U !UP0, `(.L_x_0) ;  /* 0x0000000108507547 */ /* 0x001fec000b800000 */
[----:B------:R-:W-:Y:S01]  /*0140*/  BSSY.RECONVERGENT B0, `(.L_x_0) ;  /* 0x0000013000007945 */ /* 0x000fe20003800200 */
[----:B------:R-:W-:Y:S01]  /*0150*/  MOV R9, RZ ;  /* 0x000000ff00097202 */ /* 0x000fe20000000f00 */
[----:B------:R-:W0:Y:S01]  /*0160*/  LDCU UR7, c[0x0][0x394] ;  /* 0x00007280ff0777ac */ /* 0x000e220008000800 */
[----:B------:R-:W-:Y:S02]  /*0170*/  MOV R5, R2 ;  /* 0x0000000200057202 */ /* 0x000fe40000000f00 */
[----:B------:R-:W-:Y:S01]  /*0180*/  MOV R4, R3 ;  /* 0x0000000300047202 */ /* 0x000fe20000000f00 */
[----:B------:R-:W1:Y:S06]  /*0190*/  LDCU UR8, c[0x0][0x394] ;  /* 0x00007280ff0877ac */ /* 0x000e6c0008000800 */
.L_x_2:
[----:B------:R-:W-:Y:S01]  /*01a0*/  FMUL R6, R4, R4 ;  /* 0x0000000404067220 */ /* 0x000fe20000400000 */
[----:B------:R-:W-:-:S04]  /*01b0*/  FMUL R13, R5, R5 ;  /* 0x00000005050d7220 */ /* 0x000fc80000400000 */
[----:B------:R-:W-:-:S05]  /*01c0*/  FADD R8, R6, R13 ;  /* 0x0000000d06087221 */ /* 0x000fca0000000000 */
[----:B------:R-:W-:-:S13]  /*01d0*/  FSETP.GT.AND P0, PT, R8, 4, PT ;  /* 0x408000000800780b */ /* 0x000fda0003f04000 */
[----:B------:R-:W-:Y:S05]  /*01e0*/  @P0 BRA `(.L_x_1) ;  /* 0x0000000000200947 */ /* 0x000fea0003800000 */
[----:B------:R-:W-:Y:S01]  /*01f0*/  IADD3 R9, PT, PT, R9, 0x1, RZ ;  /* 0x0000000109097810 */ /* 0x000fe20007ffe0ff */
[----:B------:R-:W-:Y:S01]  /*0200*/  FADD R11, R4, R4 ;  /* 0x00000004040b7221 */ /* 0x000fe20000000000 */
[----:B------:R-:W-:Y:S02]  /*0210*/  FADD R4, R6, -R13 ;  /* 0x8000000d06047221 */ /* 0x000fe40000000000 */
[----:B-1----:R-:W-:Y:S01]  /*0220*/  ISETP.NE.AND P0, PT, R9, UR8, PT ;  /* 0x0000000809007c0c */ /* 0x002fe2000bf05270 */
[----:B------:R-:W-:Y:S01]  /*0230*/  FFMA R5, R11, R5, R2 ;  /* 0x000000050b057223 */ /* 0x000fe20000000002 */
[----:B------:R-:W-:-:S11]  /*0240*/  FADD R4, R3, R4 ;  /* 0x0000000403047221 */ /* 0x000fd60000000000 */
[----:B------:R-:W-:Y:S05]  /*0250*/  @P0 BRA `(.L_x_2) ;  /* 0xfffffffc00d00947 */ /* 0x000fea000383ffff */
[----:B0-----:R-:W-:-:S07]  /*0260*/  MOV R9, UR7 ;  /* 0x0000000700097c02 */ /* 0x001fce0008000f00 */
.L_x_1:
[----:B01----:R-:W-:Y:S05]  /*0270*/  BSYNC.RECONVERGENT B0 ;  /* 0x0000000000007941 */ /* 0x003fea0003800200 */
.L_x_0:
[----:B------:R-:W0:Y:S01]  /*0280*/  LDC.64 R2, c[0x0][0x398] ;  /* 0x0000e600ff027b82 */ /* 0x000e220000000a00 */
[----:B------:R-:W1:Y:S07]  /*0290*/  LDCU UR6, c[0x0][0x390] ;  /* 0x00007200ff0677ac */ /* 0x000e6e0008000800 */
[----:B------:R-:W2:Y:S01]  /*02a0*/  LDC.64 R4, c[0x0][0x3a0] ;  /* 0x0000e800ff047b82 */ /* 0x000ea20000000a00 */
[----:B-1----:R-:W-:-:S04]  /*02b0*/  IMAD R7, R7, UR6, R0 ;  /* 0x0000000607077c24 */ /* 0x002fc8000f8e0200 */
[----:B0-----:R-:W-:-:S05]  /*02c0*/  IMAD.WIDE R2, R7, 0x4, R2 ;  /* 0x0000000407027825 */ /* 0x001fca00078e0202 */
[----:B------:R-:W-:Y:S01]  /*02d0*/  STG.E desc[UR4][R2.64], R9 ;  /* 0x0000000902007986 */ /* 0x000fe2000c101904 */
[----:B--2---:R-:W-:-:S05]  /*02e0*/  IMAD.WIDE R4, R7, 0x4, R4 ;  /* 0x0000000407047825 */ /* 0x004fca00078e0204 */
[----:B------:R-:W-:Y:S01]  /*02f0*/  STG.E desc[UR4][R4.64], R7 ;  /* 0x0000000704007986 */ /* 0x000fe2000c101904 */
[----:B------:R-:W-:Y:S05]  /*0300*/  EXIT ;  /* 0x000000000000794d */ /* 0x000fea0003800000 */
.L_x_3:
[----:B------:R-:W-:-:S00]  /*0310*/  BRA `(.L_x_3) ;  /* 0xfffffffc00fc7947 */ /* 0x000fc0000383ffff */
[----:B------:R-:W-:-:S00]  /*0320*/  NOP ;  /* 0x0000000000007918 */ /* 0x000fc00000000000 */
        /* <DEDUP_REMOVED lines=13> */
.L_x_4:


//--------------------- .nv.shared.reserved.0     --------------------------
	.section	.nv.shared.reserved.0,"aw",@nobits
	.weak		__nv_reservedSMEM_offset_0_alias
	.size		__nv_reservedSMEM_offset_0_alias, 0, 64
	.other		__nv_reservedSMEM_offset_0_alias,@"STO_CUDA_RESERVED_SHARED STV_DEFAULT"
__nv_reservedSMEM_offset_0_alias:
	.zero		0
	.zero		64


//--------------------- .nv.constant0._Z12mandelKernelffffiiPiS_ --------------------------
	.section	.nv.constant0._Z12mandelKernelffffiiPiS_,"a",@progbits
	.sectionflags	@""
	.align	4
.nv.constant0._Z12mandelKernelffffiiPiS_:
	.zero		936


//--------------------- SYMBOLS --------------------------

	.type		.nv.reservedSmem.offset0,@object
	.size		.nv.reservedSmem.offset0,0x4
